//
// Generated by NVIDIA NVVM Compiler
//
// Compiler Build ID: CL-36424714
// Cuda compilation tools, release 13.0, V13.0.88
// Based on NVVM 20.0.0
//

.version 9.0
.target sm_100
.address_size 64

	// .globl	scale

.visible .entry scale(
	.param .u64 .ptr .align 1 scale_param_0,
	.param .u64 .ptr .align 1 scale_param_1,
	.param .f32 scale_param_2,
	.param .align 4 .b8 scale_param_3[20]
)
{
	.reg .pred 	%p<2>;
	.reg .b32 	%r<8>;
	.reg .b32 	%f<4>;
	.reg .b64 	%rd<8>;

	ld.param.u64 	%rd1, [scale_param_0];
	ld.param.u32 	%r2, [scale_param_3+4];
	ld.param.u32 	%r3, [scale_param_3];
	ld.param.u64 	%rd2, [scale_param_1];
	ld.param.f32 	%f1, [scale_param_2];
	mov.u32 	%r4, %ntid.x;
	mov.u32 	%r5, %ctaid.x;
	mov.u32 	%r6, %tid.x;
	mad.lo.s32 	%r1, %r4, %r5, %r6;
	mul.lo.s32 	%r7, %r3, %r2;
	setp.ge.u32 	%p1, %r1, %r7;
	@%p1 bra 	$L__BB0_2;
	cvta.to.global.u64 	%rd3, %rd1;
	cvta.to.global.u64 	%rd4, %rd2;
	mul.wide.s32 	%rd5, %r1, 4;
	add.s64 	%rd6, %rd3, %rd5;
	ld.global.f32 	%f2, [%rd6];
	mul.f32 	%f3, %f1, %f2;
	add.s64 	%rd7, %rd4, %rd5;
	st.global.f32 	[%rd7], %f3;
$L__BB0_2:
	ret;

}


// ===== COMPILED SASS (sm_100) =====

	.target	sm_100

	.elftype	@"ET_EXEC"


//--------------------- .note.nv.tkinfo           --------------------------
	.section	.note.nv.tkinfo,"",@"SHT_NOTE"
	.sectionflags	@"SHF_NOTE_NV_TKINFO"
	.tkinfo
        /*0018*/ 	.word	0x00000002
        /*0030*/ 	.string	""
        /*0030*/ 	.string	"ptxas"
        /*0030*/ 	.string	"Cuda compilation tools, release 13.0, V13.0.88"
        /*0030*/ 	.string	"Build cuda_13.0.r13.0/compiler.36424714_0"
        /*0030*/ 	.string	"-arch sm_100 -m 64 "



//--------------------- .note.nv.cuinfo           --------------------------
	.section	.note.nv.cuinfo,"",@"SHT_NOTE"
	.sectionflags	@"SHF_NOTE_NV_CUINFO"
        /*0018*/ 	.short	0x0002
        /*001a*/ 	.short	0x0064
        /*001c*/ 	.short	0x0082
	.zero		2


//--------------------- .nv.info                  --------------------------
	.section	.nv.info,"",@"SHT_CUDA_INFO"
	.align	4


	//----- nvinfo : EIATTR_REGCOUNT
	.align		4
        /*0000*/ 	.byte	0x04, 0x2f
        /*0002*/ 	.short	(.L_1 - .L_0)
	.align		4
.L_0:
        /*0004*/ 	.word	index@(scale)
        /*0008*/ 	.word	0x0000000a


	//----- nvinfo : EIATTR_FRAME_SIZE
	.align		4
.L_1:
        /*000c*/ 	.byte	0x04, 0x11
        /*000e*/ 	.short	(.L_3 - .L_2)
	.align		4
.L_2:
        /*0010*/ 	.word	index@(scale)
        /*0014*/ 	.word	0x00000000


	//----- nvinfo : EIATTR_MIN_STACK_SIZE
	.align		4
.L_3:
        /*0018*/ 	.byte	0x04, 0x12
        /*001a*/ 	.short	(.L_5 - .L_4)
	.align		4
.L_4:
        /*001c*/ 	.word	index@(scale)
        /*0020*/ 	.word	0x00000000
.L_5:


//--------------------- .nv.compat                --------------------------
	.section	.nv.compat,"",@"SHT_CUDA_COMPAT_INFO"
	.align	4
        /*0000*/ 	.byte	0x02, 0x09, 0x00, 0x00, 0x02, 0x02, 0x01, 0x00, 0x02, 0x05, 0x05, 0x00, 0x03, 0x07, 0x01, 0x01
        /*0010*/ 	.byte	0x02, 0x03, 0x00, 0x00, 0x02, 0x06, 0x01, 0x00, 0x04, 0x0b, 0x08, 0x00, 0x09, 0x00, 0x00, 0x00
        /*0020*/ 	.byte	0x00, 0x00, 0x00, 0x00


//--------------------- .nv.info.scale            --------------------------
	.section	.nv.info.scale,"",@"SHT_CUDA_INFO"
	.sectionflags	@""
	.align	4


	//----- nvinfo : EIATTR_CUDA_API_VERSION
	.align		4
        /*0000*/ 	.byte	0x04, 0x37
        /*0002*/ 	.short	(.L_7 - .L_6)
.L_6:
        /*0004*/ 	.word	0x00000082


	//----- nvinfo : EIATTR_KPARAM_INFO
	.align		4
.L_7:
        /*0008*/ 	.byte	0x04, 0x17
        /*000a*/ 	.short	(.L_9 - .L_8)
.L_8:
        /*000c*/ 	.word	0x00000000
        /*0010*/ 	.short	0x0003
        /*0012*/ 	.short	0x0014
        /*0014*/ 	.byte	0x00, 0xf0, 0x51, 0x00


	//----- nvinfo : EIATTR_KPARAM_INFO
	.align		4
.L_9:
        /*0018*/ 	.byte	0x04, 0x17
        /*001a*/ 	.short	(.L_11 - .L_10)
.L_10:
        /*001c*/ 	.word	0x00000000
        /*0020*/ 	.short	0x0002
        /*0022*/ 	.short	0x0010
        /*0024*/ 	.byte	0x00, 0xf0, 0x11, 0x00


	//----- nvinfo : EIATTR_KPARAM_INFO
	.align		4
.L_11:
        /*0028*/ 	.byte	0x04, 0x17
        /*002a*/ 	.short	(.L_13 - .L_12)
.L_12:
        /*002c*/ 	.word	0x00000000
        /*0030*/ 	.short	0x0001
        /*0032*/ 	.short	0x0008
        /*0034*/ 	.byte	0x00, 0xf5, 0x21, 0x00


	//----- nvinfo : EIATTR_KPARAM_INFO
	.align		4
.L_13:
        /*0038*/ 	.byte	0x04, 0x17
        /*003a*/ 	.short	(.L_15 - .L_14)
.L_14:
        /*003c*/ 	.word	0x00000000
        /*0040*/ 	.short	0x0000
        /*0042*/ 	.short	0x0000
        /*0044*/ 	.byte	0x00, 0xf5, 0x21, 0x00


	//----- nvinfo : EIATTR_SPARSE_MMA_MASK
	.align		4
.L_15:
        /*0048*/ 	.byte	0x03, 0x50
        /*004a*/ 	.short	0x0000


	//----- nvinfo : EIATTR_MAXREG_COUNT
	.align		4
        /*004c*/ 	.byte	0x03, 0x1b
        /*004e*/ 	.short	0x00ff


	//----- nvinfo : EIATTR_MERCURY_ISA_VERSION
	.align		4
        /*0050*/ 	.byte	0x03, 0x5f
        /*0052*/ 	.short	0x0101


	//----- nvinfo : EIATTR_VRC_CTA_INIT_COUNT
	.align		4
        /*0054*/ 	.byte	0x02, 0x4a
	.zero		1
	.zero		1


	//----- nvinfo : EIATTR_EXIT_INSTR_OFFSETS
	.align		4
        /*0058*/ 	.byte	0x04, 0x1c
        /*005a*/ 	.short	(.L_17 - .L_16)


	//   ....[0]....
.L_16:
        /*005c*/ 	.word	0x00000090


	//   ....[1]....
        /*0060*/ 	.word	0x00000130


	//----- nvinfo : EIATTR_CBANK_PARAM_SIZE
	.align		4
.L_17:
        /*0064*/ 	.byte	0x03, 0x19
        /*0066*/ 	.short	0x0028


	//----- nvinfo : EIATTR_PARAM_CBANK
	.align		4
        /*0068*/ 	.byte	0x04, 0x0a
        /*006a*/ 	.short	(.L_19 - .L_18)
	.align		4
.L_18:
        /*006c*/ 	.word	index@(.nv.constant0.scale)
        /*0070*/ 	.short	0x0380
        /*0072*/ 	.short	0x0028


	//----- nvinfo : EIATTR_SW_WAR
	.align		4
.L_19:
        /*0074*/ 	.byte	0x04, 0x36
        /*0076*/ 	.short	(.L_21 - .L_20)
.L_20:
        /*0078*/ 	.word	0x00000008
.L_21:


//--------------------- .nv.callgraph             --------------------------
	.section	.nv.callgraph,"",@"SHT_CUDA_CALLGRAPH"
	.align	4
	.sectionentsize	8
	.align		4
        /*0000*/ 	.word	0x00000000
	.align		4
        /*0004*/ 	.word	0xffffffff
	.align		4
        /*0008*/ 	.word	0x00000000
	.align		4
        /*000c*/ 	.word	0xfffffffe
	.align		4
        /*0010*/ 	.word	0x00000000
	.align		4
        /*0014*/ 	.word	0xfffffffd
	.align		4
        /*0018*/ 	.word	0x00000000
	.align		4
        /*001c*/ 	.word	0xfffffffc


//--------------------- .text.scale               --------------------------
	.section	.text.scale,"ax",@progbits
	.align	128
        .global         scale
        .type           scale,@function
        .size           scale,(.L_x_1 - scale)
        .other          scale,@"STO_CUDA_ENTRY STV_DEFAULT"
scale:
.text.scale:
[----:B------:R-:W-:Y:S01]  /*0000*/  LDC R1, c[0x0][0x37c] ;  /* 0x0000df00ff017b82 */ /* 0x000fe20000000800 */
[----:B------:R-:W0:Y:S01]  /*0010*/  S2R R7, SR_CTAID.X ;  /* 0x0000000000077919 */ /* 0x000e220000002500 */
[----:B------:R-:W1:Y:S01]  /*0020*/  LDCU UR4, c[0x0][0x394] ;  /* 0x00007280ff0477ac */ /* 0x000e620008000800 */
[----:B------:R-:W0:Y:S01]  /*0030*/  S2R R0, SR_TID.X ;  /* 0x0000000000007919 */ /* 0x000e220000002100 */
[----:B------:R-:W1:Y:S01]  /*0040*/  LDCU UR5, c[0x0][0x398] ;  /* 0x00007300ff0577ac */ /* 0x000e620008000800 */
[----:B------:R-:W0:Y:S01]  /*0050*/  LDCU UR6, c[0x0][0x360] ;  /* 0x00006c00ff0677ac */ /* 0x000e220008000800 */
[----:B-1----:R-:W-:Y:S01]  /*0060*/  UIMAD UR4, UR4, UR5, URZ ;  /* 0x00000005040472a4 */ /* 0x002fe2000f8e02ff */
[----:B0-----:R-:W-:-:S05]  /*0070*/  IMAD R7, R7, UR6, R0 ;  /* 0x0000000607077c24 */ /* 0x001fca000f8e0200 */
[----:B------:R-:W-:-:S13]  /*0080*/  ISETP.GE.U32.AND P0, PT, R7, UR4, PT ;  /* 0x0000000407007c0c */ /* 0x000fda000bf06070 */
[----:B------:R-:W-:Y:S05]  /*0090*/  @P0 EXIT ;  /* 0x000000000000094d */ /* 0x000fea0003800000 */
[----:B------:R-:W0:Y:S01]  /*00a0*/  LDC.64 R2, c[0x0][0x380] ;  /* 0x0000e000ff027b82 */ /* 0x000e220000000a00 */
[----:B------:R-:W1:Y:S01]  /*00b0*/  LDCU.64 UR4, c[0x0][0x358] ;  /* 0x00006b00ff0477ac */ /* 0x000e620008000a00 */
[----:B------:R-:W2:Y:S06]  /*00c0*/  LDCU UR6, c[0x0][0x390] ;  /* 0x00007200ff0677ac */ /* 0x000eac0008000800 */
[----:B------:R-:W3:Y:S01]  /*00d0*/  LDC.64 R4, c[0x0][0x388] ;  /* 0x0000e200ff047b82 */ /* 0x000ee20000000a00 */
[----:B0-----:R-:W-:-:S06]  /*00e0*/  IMAD.WIDE R2, R7, 0x4, R2 ;  /* 0x0000000407027825 */ /* 0x001fcc00078e0202 */
[----:B-1----:R-:W2:Y:S01]  /*00f0*/  LDG.E R2, desc[UR4][R2.64] ;  /* 0x0000000402027981 */ /* 0x002ea2000c1e1900 */
[----:B---3--:R-:W-:-:S04]  /*0100*/  IMAD.WIDE R4, R7, 0x4, R4 ;  /* 0x0000000407047825 */ /* 0x008fc800078e0204 */
[----:B--2---:R-:W-:-:S05]  /*0110*/  FMUL R7, R2, UR6 ;  /* 0x0000000602077c20 */ /* 0x004fca0008400000 */
[----:B------:R-:W-:Y:S01]  /*0120*/  STG.E desc[UR4][R4.64], R7 ;  /* 0x0000000704007986 */ /* 0x000fe2000c101904 */
[----:B------:R-:W-:Y:S05]  /*0130*/  EXIT ;  /* 0x000000000000794d */ /* 0x000fea0003800000 */
.L_x_0:
[----:B------:R-:W-:-:S00]  /*0140*/  BRA `(.L_x_0) ;  /* 0xfffffffc00fc7947 */ /* 0x000fc0000383ffff */
[----:B------:R-:W-:-:S00]  /*0150*/  NOP ;  /* 0x0000000000007918 */ /* 0x000fc00000000000 */
        /* <DEDUP_REMOVED lines=10> */
.L_x_1:


//--------------------- .nv.shared.reserved.0     --------------------------
	.section	.nv.shared.reserved.0,"aw",@nobits
	.weak		__nv_reservedSMEM_offset_0_alias
	.size		__nv_reservedSMEM_offset_0_alias, 0, 64
	.other		__nv_reservedSMEM_offset_0_alias,@"STO_CUDA_RESERVED_SHARED STV_DEFAULT"
__nv_reservedSMEM_offset_0_alias:
	.zero		0
	.zero		64


//--------------------- .nv.constant0.scale       --------------------------
	.section	.nv.constant0.scale,"a",@progbits
	.sectionflags	@""
	.align	4
.nv.constant0.scale:
	.zero		936


//--------------------- SYMBOLS --------------------------

	.type		.nv.reservedSmem.offset0,@object
	.size		.nv.reservedSmem.offset0,0x4
